//
// Generated by NVIDIA NVVM Compiler
//
// Compiler Build ID: CL-36424714
// Cuda compilation tools, release 13.0, V13.0.88
// Based on NVVM 20.0.0
//

.version 9.0
.target sm_100
.address_size 64

	// .globl	_Z13generateImagePi
.global .align 4 .b8 precalc_xorwow_matrix[102400];
.global .align 4 .b8 precalc_xorwow_offset_matrix[102400];
.global .align 4 .b8 mrg32k3aM1[2304];
.global .align 4 .b8 mrg32k3aM2[2304];
.global .align 4 .b8 mrg32k3aM1SubSeq[2016];
.global .align 4 .b8 mrg32k3aM2SubSeq[2016];
.global .align 4 .b8 mrg32k3aM1Seq[2304];
.global .align 4 .b8 mrg32k3aM2Seq[2304];
.const .align 8 .b8 __cr_lgamma_table[72];

.visible .entry _Z13generateImagePi(
	.param .u64 .ptr .align 1 _Z13generateImagePi_param_0
)
{
	.reg .pred 	%p<2>;
	.reg .b32 	%r<11>;
	.reg .b64 	%rd<5>;

	ld.param.u64 	%rd1, [_Z13generateImagePi_param_0];
	mov.u32 	%r2, %ctaid.x;
	mov.u32 	%r3, %ntid.x;
	mov.u32 	%r4, %tid.x;
	mad.lo.s32 	%r1, %r2, %r3, %r4;
	setp.gt.s32 	%p1, %r1, 249999;
	@%p1 bra 	$L__BB0_2;
	cvta.to.global.u64 	%rd2, %rd1;
	mul.hi.s32 	%r5, %r1, 274877907;
	shr.u32 	%r6, %r5, 31;
	shr.s32 	%r7, %r5, 5;
	add.s32 	%r8, %r7, %r6;
	mul.lo.s32 	%r9, %r8, 500;
	sub.s32 	%r10, %r1, %r9;
	mul.wide.s32 	%rd3, %r1, 4;
	add.s64 	%rd4, %rd2, %rd3;
	st.global.u32 	[%rd4], %r10;
$L__BB0_2:
	ret;

}


// ===== COMPILED SASS (sm_100) =====

	.target	sm_100

	.elftype	@"ET_EXEC"


//--------------------- .note.nv.tkinfo           --------------------------
	.section	.note.nv.tkinfo,"",@"SHT_NOTE"
	.sectionflags	@"SHF_NOTE_NV_TKINFO"
	.tkinfo
        /*0018*/ 	.word	0x00000002
        /*0030*/ 	.string	""
        /*0030*/ 	.string	"ptxas"
        /*0030*/ 	.string	"Cuda compilation tools, release 13.0, V13.0.88"
        /*0030*/ 	.string	"Build cuda_13.0.r13.0/compiler.36424714_0"
        /*0030*/ 	.string	"-arch sm_100 -m 64 "



//--------------------- .note.nv.cuinfo           --------------------------
	.section	.note.nv.cuinfo,"",@"SHT_NOTE"
	.sectionflags	@"SHF_NOTE_NV_CUINFO"
        /*0018*/ 	.short	0x0002
        /*001a*/ 	.short	0x0064
        /*001c*/ 	.short	0x0082
	.zero		2


//--------------------- .nv.info                  --------------------------
	.section	.nv.info,"",@"SHT_CUDA_INFO"
	.align	4


	//----- nvinfo : EIATTR_REGCOUNT
	.align		4
        /*0000*/ 	.byte	0x04, 0x2f
        /*0002*/ 	.short	(.L_10 - .L_9)
	.align		4
.L_9:
        /*0004*/ 	.word	index@(_Z13generateImagePi)
        /*0008*/ 	.word	0x0000000a


	//----- nvinfo : EIATTR_FRAME_SIZE
	.align		4
.L_10:
        /*000c*/ 	.byte	0x04, 0x11
        /*000e*/ 	.short	(.L_12 - .L_11)
	.align		4
.L_11:
        /*0010*/ 	.word	index@(_Z13generateImagePi)
        /*0014*/ 	.word	0x00000000


	//----- nvinfo : EIATTR_MIN_STACK_SIZE
	.align		4
.L_12:
        /*0018*/ 	.byte	0x04, 0x12
        /*001a*/ 	.short	(.L_14 - .L_13)
	.align		4
.L_13:
        /*001c*/ 	.word	index@(_Z13generateImagePi)
        /*0020*/ 	.word	0x00000000
.L_14:


//--------------------- .nv.compat                --------------------------
	.section	.nv.compat,"",@"SHT_CUDA_COMPAT_INFO"
	.align	4
        /*0000*/ 	.byte	0x02, 0x09, 0x00, 0x00, 0x02, 0x02, 0x01, 0x00, 0x02, 0x05, 0x05, 0x00, 0x03, 0x07, 0x01, 0x01
        /*0010*/ 	.byte	0x02, 0x03, 0x00, 0x00, 0x02, 0x06, 0x01, 0x00, 0x04, 0x0b, 0x08, 0x00, 0x09, 0x00, 0x00, 0x00
        /*0020*/ 	.byte	0x00, 0x00, 0x00, 0x00


//--------------------- .nv.info._Z13generateImagePi --------------------------
	.section	.nv.info._Z13generateImagePi,"",@"SHT_CUDA_INFO"
	.sectionflags	@""
	.align	4


	//----- nvinfo : EIATTR_CUDA_API_VERSION
	.align		4
        /*0000*/ 	.byte	0x04, 0x37
        /*0002*/ 	.short	(.L_16 - .L_15)
.L_15:
        /*0004*/ 	.word	0x00000082


	//----- nvinfo : EIATTR_KPARAM_INFO
	.align		4
.L_16:
        /*0008*/ 	.byte	0x04, 0x17
        /*000a*/ 	.short	(.L_18 - .L_17)
.L_17:
        /*000c*/ 	.word	0x00000000
        /*0010*/ 	.short	0x0000
        /*0012*/ 	.short	0x0000
        /*0014*/ 	.byte	0x00, 0xf5, 0x21, 0x00


	//----- nvinfo : EIATTR_SPARSE_MMA_MASK
	.align		4
.L_18:
        /*0018*/ 	.byte	0x03, 0x50
        /*001a*/ 	.short	0x0000


	//----- nvinfo : EIATTR_MAXREG_COUNT
	.align		4
        /*001c*/ 	.byte	0x03, 0x1b
        /*001e*/ 	.short	0x00ff


	//----- nvinfo : EIATTR_MERCURY_ISA_VERSION
	.align		4
        /*0020*/ 	.byte	0x03, 0x5f
        /*0022*/ 	.short	0x0101


	//----- nvinfo : EIATTR_VRC_CTA_INIT_COUNT
	.align		4
        /*0024*/ 	.byte	0x02, 0x4a
	.zero		1
	.zero		1


	//----- nvinfo : EIATTR_EXIT_INSTR_OFFSETS
	.align		4
        /*0028*/ 	.byte	0x04, 0x1c
        /*002a*/ 	.short	(.L_20 - .L_19)


	//   ....[0]....
.L_19:
        /*002c*/ 	.word	0x00000060


	//   ....[1]....
        /*0030*/ 	.word	0x000000f0


	//----- nvinfo : EIATTR_CBANK_PARAM_SIZE
	.align		4
.L_20:
        /*0034*/ 	.byte	0x03, 0x19
        /*0036*/ 	.short	0x0008


	//----- nvinfo : EIATTR_PARAM_CBANK
	.align		4
        /*0038*/ 	.byte	0x04, 0x0a
        /*003a*/ 	.short	(.L_22 - .L_21)
	.align		4
.L_21:
        /*003c*/ 	.word	index@(.nv.constant0._Z13generateImagePi)
        /*0040*/ 	.short	0x0380
        /*0042*/ 	.short	0x0008


	//----- nvinfo : EIATTR_SW_WAR
	.align		4
.L_22:
        /*0044*/ 	.byte	0x04, 0x36
        /*0046*/ 	.short	(.L_24 - .L_23)
.L_23:
        /*0048*/ 	.word	0x00000008
.L_24:


//--------------------- .nv.callgraph             --------------------------
	.section	.nv.callgraph,"",@"SHT_CUDA_CALLGRAPH"
	.align	4
	.sectionentsize	8
	.align		4
        /*0000*/ 	.word	0x00000000
	.align		4
        /*0004*/ 	.word	0xffffffff
	.align		4
        /*0008*/ 	.word	0x00000000
	.align		4
        /*000c*/ 	.word	0xfffffffe
	.align		4
        /*0010*/ 	.word	0x00000000
	.align		4
        /*0014*/ 	.word	0xfffffffd
	.align		4
        /*0018*/ 	.word	0x00000000
	.align		4
        /*001c*/ 	.word	0xfffffffc


//--------------------- .nv.constant4             --------------------------
	.section	.nv.constant4,"a",@progbits
	.align	8
	.align		8
.nv.constant4:
        /*0000*/ 	.dword	precalc_xorwow_matrix
	.align		8
        /*0008*/ 	.dword	precalc_xorwow_offset_matrix
	.align		8
        /*0010*/ 	.dword	mrg32k3aM1
	.align		8
        /*0018*/ 	.dword	mrg32k3aM2
	.align		8
        /*0020*/ 	.dword	mrg32k3aM1SubSeq
	.align		8
        /*0028*/ 	.dword	mrg32k3aM2SubSeq
	.align		8
        /*0030*/ 	.dword	mrg32k3aM1Seq
	.align		8
        /*0038*/ 	.dword	mrg32k3aM2Seq


//--------------------- .nv.constant3             --------------------------
	.section	.nv.constant3,"a",@progbits
	.align	8
.nv.constant3:
	.type		__cr_lgamma_table,@object
	.size		__cr_lgamma_table,(.L_8 - __cr_lgamma_table)
__cr_lgamma_table:
        /*0000*/ 	.byte	0x00, 0x00, 0x00, 0x00, 0x00, 0x00, 0x00, 0x00, 0x00, 0x00, 0x00, 0x00, 0x00, 0x00, 0x00, 0x00
        /*0010*/ 	.byte	0xef, 0x39, 0xfa, 0xfe, 0x42, 0x2e, 0xe6, 0x3f, 0x02, 0x20, 0x2a, 0xfa, 0x0b, 0xab, 0xfc, 0x3f
        /*0020*/ 	.byte	0xf9, 0x2c, 0x92, 0x7c, 0xa7, 0x6c, 0x09, 0x40, 0xc9, 0x79, 0x44, 0x3c, 0x64, 0x26, 0x13, 0x40
        /*0030*/ 	.byte	0xca, 0x01, 0xcf, 0x3a, 0x27, 0x51, 0x1a, 0x40, 0x30, 0xcc, 0x2d, 0xf3, 0xe1, 0x0c, 0x21, 0x40
        /*0040*/ 	.byte	0x0d, 0xb7, 0xfc, 0x82, 0x8e, 0x35, 0x25, 0x40
.L_8:


//--------------------- .text._Z13generateImagePi --------------------------
	.section	.text._Z13generateImagePi,"ax",@progbits
	.align	128
        .global         _Z13generateImagePi
        .type           _Z13generateImagePi,@function
        .size           _Z13generateImagePi,(.L_x_1 - _Z13generateImagePi)
        .other          _Z13generateImagePi,@"STO_CUDA_ENTRY STV_DEFAULT"
_Z13generateImagePi:
.text._Z13generateImagePi:
[----:B------:R-:W-:Y:S01]  /*0000*/  LDC R1, c[0x0][0x37c] ;  /* 0x0000df00ff017b82 */ /* 0x000fe20000000800 */
[----:B------:R-:W0:Y:S07]  /*0010*/  S2R R0, SR_TID.X ;  /* 0x0000000000007919 */ /* 0x000e2e0000002100 */
[----:B------:R-:W0:Y:S08]  /*0020*/  S2UR UR4, SR_CTAID.X ;  /* 0x00000000000479c3 */ /* 0x000e300000002500 */
[----:B------:R-:W0:Y:S02]  /*0030*/  LDC R5, c[0x0][0x360] ;  /* 0x0000d800ff057b82 */ /* 0x000e240000000800 */
[----:B0-----:R-:W-:-:S05]  /*0040*/  IMAD R5, R5, UR4, R0 ;  /* 0x0000000405057c24 */ /* 0x001fca000f8e0200 */
[----:B------:R-:W-:-:S13]  /*0050*/  ISETP.GT.AND P0, PT, R5, 0x3d08f, PT ;  /* 0x0003d08f0500780c */ /* 0x000fda0003f04270 */
[----:B------:R-:W-:Y:S05]  /*0060*/  @P0 EXIT ;  /* 0x000000000000094d */ /* 0x000fea0003800000 */
[----:B------:R-:W0:Y:S01]  /*0070*/  LDC.64 R2, c[0x0][0x380] ;  /* 0x0000e000ff027b82 */ /* 0x000e220000000a00 */
[----:B------:R-:W-:Y:S01]  /*0080*/  IMAD.HI R0, R5, 0x10624dd3, RZ ;  /* 0x10624dd305007827 */ /* 0x000fe200078e02ff */
[----:B------:R-:W1:Y:S04]  /*0090*/  LDCU.64 UR4, c[0x0][0x358] ;  /* 0x00006b00ff0477ac */ /* 0x000e680008000a00 */
[----:B------:R-:W-:-:S04]  /*00a0*/  SHF.R.U32.HI R7, RZ, 0x1f, R0 ;  /* 0x0000001fff077819 */ /* 0x000fc80000011600 */
[----:B------:R-:W-:Y:S01]  /*00b0*/  LEA.HI.SX32 R0, R0, R7, 0x1b ;  /* 0x0000000700007211 */ /* 0x000fe200078fdaff */
[----:B0-----:R-:W-:-:S04]  /*00c0*/  IMAD.WIDE R2, R5, 0x4, R2 ;  /* 0x0000000405027825 */ /* 0x001fc800078e0202 */
[----:B------:R-:W-:-:S05]  /*00d0*/  IMAD R5, R0, -0x1f4, R5 ;  /* 0xfffffe0c00057824 */ /* 0x000fca00078e0205 */
[----:B-1----:R-:W-:Y:S01]  /*00e0*/  STG.E desc[UR4][R2.64], R5 ;  /* 0x0000000502007986 */ /* 0x002fe2000c101904 */
[----:B------:R-:W-:Y:S05]  /*00f0*/  EXIT ;  /* 0x000000000000794d */ /* 0x000fea0003800000 */
.L_x_0:
[----:B------:R-:W-:-:S00]  /*0100*/  BRA `(.L_x_0) ;  /* 0xfffffffc00fc7947 */ /* 0x000fc0000383ffff */
[----:B------:R-:W-:-:S00]  /*0110*/  NOP ;  /* 0x0000000000007918 */ /* 0x000fc00000000000 */
        /* <DEDUP_REMOVED lines=14> */
.L_x_1:


//--------------------- .nv.global.init           --------------------------
	.section	.nv.global.init,"aw",@progbits
	.align	4
.nv.global.init:
	.type		mrg32k3aM1SubSeq,@object
	.size		mrg32k3aM1SubSeq,(mrg32k3aM2SubSeq - mrg32k3aM1SubSeq)
mrg32k3aM1SubSeq:
        /*0000*/ 	.byte	0x0b, 0xcc, 0xee, 0x04, 0x73, 0x29, 0x8b, 0x6f, 0xf6, 0x53, 0x03, 0xf6, 0x23, 0xf6, 0xea, 0xda
        /* <DEDUP_REMOVED lines=125> */
	.type		mrg32k3aM2SubSeq,@object
	.size		mrg32k3aM2SubSeq,(mrg32k3aM1 - mrg32k3aM2SubSeq)
mrg32k3aM2SubSeq:
        /* <DEDUP_REMOVED lines=126> */
	.type		mrg32k3aM1,@object
	.size		mrg32k3aM1,(mrg32k3aM1Seq - mrg32k3aM1)
mrg32k3aM1:
        /* <DEDUP_REMOVED lines=144> */
	.type		mrg32k3aM1Seq,@object
	.size		mrg32k3aM1Seq,(mrg32k3aM2 - mrg32k3aM1Seq)
mrg32k3aM1Seq:
        /* <DEDUP_REMOVED lines=144> */
	.type		mrg32k3aM2,@object
	.size		mrg32k3aM2,(mrg32k3aM2Seq - mrg32k3aM2)
mrg32k3aM2:
        /* <DEDUP_REMOVED lines=144> */
	.type		mrg32k3aM2Seq,@object
	.size		mrg32k3aM2Seq,(precalc_xorwow_matrix - mrg32k3aM2Seq)
mrg32k3aM2Seq:
        /* <DEDUP_REMOVED lines=144> */
	.type		precalc_xorwow_matrix,@object
	.size		precalc_xorwow_matrix,(precalc_xorwow_offset_matrix - precalc_xorwow_matrix)
precalc_xorwow_matrix:
        /* <DEDUP_REMOVED lines=6400> */
	.type		precalc_xorwow_offset_matrix,@object
	.size		precalc_xorwow_offset_matrix,(.L_1 - precalc_xorwow_offset_matrix)
precalc_xorwow_offset_matrix:
        /* <DEDUP_REMOVED lines=6400> */
.L_1:


//--------------------- .nv.shared.reserved.0     --------------------------
	.section	.nv.shared.reserved.0,"aw",@nobits
	.weak		__nv_reservedSMEM_offset_0_alias
	.size		__nv_reservedSMEM_offset_0_alias, 0, 64
	.other		__nv_reservedSMEM_offset_0_alias,@"STO_CUDA_RESERVED_SHARED STV_DEFAULT"
__nv_reservedSMEM_offset_0_alias:
	.zero		0
	.zero		64


//--------------------- .nv.constant0._Z13generateImagePi --------------------------
	.section	.nv.constant0._Z13generateImagePi,"a",@progbits
	.sectionflags	@""
	.align	4
.nv.constant0._Z13generateImagePi:
	.zero		904


//--------------------- SYMBOLS --------------------------

	.type		.nv.reservedSmem.offset0,@object
	.size		.nv.reservedSmem.offset0,0x4
